	.headerflags	@"EF_CUDA_TEXMODE_UNIFIED EF_CUDA_64BIT_ADDRESS EF_CUDA_ACCELERATORS EF_CUDA_SM90 EF_CUDA_VIRTUAL_SM(EF_CUDA_SM90)"
	.elftype	@"ET_EXEC"


//--------------------- .nv.info                  --------------------------
	.section	.nv.info,"",@"SHT_CUDA_INFO"
	.align	4


	//----- nvinfo : EIATTR_REGCOUNT
	.align		4
        /*0000*/ 	.byte	0x04, 0x2f
        /*0002*/ 	.short	(.L_2 - .L_1)
	.align		4
.L_1:
        /*0004*/ 	.word	index@(triton_per_fused_add_clamp_min_mean_mul_pow_reciprocal_softplus_0)
        /*0008*/ 	.word	0x0000001a


	//----- nvinfo : EIATTR_MIN_STACK_SIZE
	.align		4
.L_2:
        /*000c*/ 	.byte	0x04, 0x12
        /*000e*/ 	.short	(.L_4 - .L_3)
	.align		4
.L_3:
        /*0010*/ 	.word	index@(triton_per_fused_add_clamp_min_mean_mul_pow_reciprocal_softplus_0)
        /*0014*/ 	.word	0x00000000


	//----- nvinfo : EIATTR_FRAME_SIZE
	.align		4
.L_4:
        /*0018*/ 	.byte	0x04, 0x11
        /*001a*/ 	.short	(.L_6 - .L_5)
	.align		4
.L_5:
        /*001c*/ 	.word	index@(triton_per_fused_add_clamp_min_mean_mul_pow_reciprocal_softplus_0)
        /*0020*/ 	.word	0x00000000


	//----- nvinfo : EIATTR_MIN_STACK_SIZE
	.align		4
.L_6:
        /*0024*/ 	.byte	0x04, 0x12
        /*0026*/ 	.short	(.L_8 - .L_7)
	.align		4
.L_7:
        /*0028*/ 	.word	index@(triton_per_fused_add_clamp_min_mean_mul_pow_reciprocal_softplus_0)
        /*002c*/ 	.word	0x00000000
.L_8:


//--------------------- .nv.info.triton_per_fused_add_clamp_min_mean_mul_pow_reciprocal_softplus_0 --------------------------
	.section	.nv.info.triton_per_fused_add_clamp_min_mean_mul_pow_reciprocal_softplus_0,"",@"SHT_CUDA_INFO"
	.sectionflags	@""
	.align	4


	//----- nvinfo : EIATTR_CUDA_API_VERSION
	.align		4
        /*0000*/ 	.byte	0x04, 0x37
        /*0002*/ 	.short	(.L_10 - .L_9)
.L_9:
        /*0004*/ 	.word	0x0000007c


	//----- nvinfo : EIATTR_KPARAM_INFO
	.align		4
.L_10:
        /*0008*/ 	.byte	0x04, 0x17
        /*000a*/ 	.short	(.L_12 - .L_11)
.L_11:
        /*000c*/ 	.word	0x00000000
        /*0010*/ 	.short	0x0005
        /*0012*/ 	.short	0x0024
        /*0014*/ 	.byte	0x00, 0xf0, 0x11, 0x00


	//----- nvinfo : EIATTR_KPARAM_INFO
	.align		4
.L_12:
        /*0018*/ 	.byte	0x04, 0x17
        /*001a*/ 	.short	(.L_14 - .L_13)
.L_13:
        /*001c*/ 	.word	0x00000000
        /*0020*/ 	.short	0x0004
        /*0022*/ 	.short	0x0020
        /*0024*/ 	.byte	0x00, 0xf0, 0x11, 0x00


	//----- nvinfo : EIATTR_KPARAM_INFO
	.align		4
.L_14:
        /*0028*/ 	.byte	0x04, 0x17
        /*002a*/ 	.short	(.L_16 - .L_15)
.L_15:
        /*002c*/ 	.word	0x00000000
        /*0030*/ 	.short	0x0003
        /*0032*/ 	.short	0x0018
        /*0034*/ 	.byte	0x00, 0xf4, 0x21, 0x00


	//----- nvinfo : EIATTR_KPARAM_INFO
	.align		4
.L_16:
        /*0038*/ 	.byte	0x04, 0x17
        /*003a*/ 	.short	(.L_18 - .L_17)
.L_17:
        /*003c*/ 	.word	0x00000000
        /*0040*/ 	.short	0x0002
        /*0042*/ 	.short	0x0010
        /*0044*/ 	.byte	0x00, 0xf4, 0x21, 0x00


	//----- nvinfo : EIATTR_KPARAM_INFO
	.align		4
.L_18:
        /*0048*/ 	.byte	0x04, 0x17
        /*004a*/ 	.short	(.L_20 - .L_19)
.L_19:
        /*004c*/ 	.word	0x00000000
        /*0050*/ 	.short	0x0001
        /*0052*/ 	.short	0x0008
        /*0054*/ 	.byte	0x00, 0xf4, 0x21, 0x00


	//----- nvinfo : EIATTR_KPARAM_INFO
	.align		4
.L_20:
        /*0058*/ 	.byte	0x04, 0x17
        /*005a*/ 	.short	(.L_22 - .L_21)
.L_21:
        /*005c*/ 	.word	0x00000000
        /*0060*/ 	.short	0x0000
        /*0062*/ 	.short	0x0000
        /*0064*/ 	.byte	0x00, 0xf4, 0x21, 0x00


	//----- nvinfo : EIATTR_SPARSE_MMA_MASK
	.align		4
.L_22:
        /*0068*/ 	.byte	0x03, 0x50
        /*006a*/ 	.short	0x0000


	//----- nvinfo : EIATTR_MAXREG_COUNT
	.align		4
        /*006c*/ 	.byte	0x03, 0x1b
        /*006e*/ 	.short	0x00ff


	//----- nvinfo : EIATTR_COOP_GROUP_MASK_REGIDS
	.align		4
        /*0070*/ 	.byte	0x04, 0x29
        /*0072*/ 	.short	(.L_24 - .L_23)


	//   ....[0]....
.L_23:
        /*0074*/ 	.word	0xffffffff


	//   ....[1]....
        /*0078*/ 	.word	0xffffffff


	//   ....[2]....
        /*007c*/ 	.word	0xffffffff


	//----- nvinfo : EIATTR_COOP_GROUP_INSTR_OFFSETS
	.align		4
.L_24:
        /*0080*/ 	.byte	0x04, 0x28
        /*0082*/ 	.short	(.L_26 - .L_25)


	//   ....[0]....
.L_25:
        /*0084*/ 	.word	0x000012a0


	//   ....[1]....
        /*0088*/ 	.word	0x000012e0


	//   ....[2]....
        /*008c*/ 	.word	0x00001310


	//----- nvinfo : EIATTR_EXIT_INSTR_OFFSETS
	.align		4
.L_26:
        /*0090*/ 	.byte	0x04, 0x1c
        /*0092*/ 	.short	(.L_28 - .L_27)


	//   ....[0]....
.L_27:
        /*0094*/ 	.word	0x00001bc0


	//   ....[1]....
        /*0098*/ 	.word	0x00001be0


	//----- nvinfo : EIATTR_REQNTID
	.align		4
.L_28:
        /*009c*/ 	.byte	0x04, 0x10
        /*009e*/ 	.short	(.L_30 - .L_29)
.L_29:
        /*00a0*/ 	.word	0x00000040
        /*00a4*/ 	.word	0x00000001
        /*00a8*/ 	.word	0x00000001


	//----- nvinfo : EIATTR_CRS_STACK_SIZE
	.align		4
.L_30:
        /*00ac*/ 	.byte	0x04, 0x1e
        /*00ae*/ 	.short	(.L_32 - .L_31)
.L_31:
        /*00b0*/ 	.word	0x00000000


	//----- nvinfo : EIATTR_CBANK_PARAM_SIZE
	.align		4
.L_32:
        /*00b4*/ 	.byte	0x03, 0x19
        /*00b6*/ 	.short	0x0028


	//----- nvinfo : EIATTR_PARAM_CBANK
	.align		4
        /*00b8*/ 	.byte	0x04, 0x0a
        /*00ba*/ 	.short	(.L_34 - .L_33)
	.align		4
.L_33:
        /*00bc*/ 	.word	index@(.nv.constant0.triton_per_fused_add_clamp_min_mean_mul_pow_reciprocal_softplus_0)
        /*00c0*/ 	.short	0x0210
        /*00c2*/ 	.short	0x0028


	//----- nvinfo : EIATTR_SW_WAR
	.align		4
.L_34:
        /*00c4*/ 	.byte	0x04, 0x36
        /*00c6*/ 	.short	(.L_36 - .L_35)
.L_35:
        /*00c8*/ 	.word	0x00000008
.L_36:


//--------------------- .nv.callgraph             --------------------------
	.section	.nv.callgraph,"",@"SHT_CUDA_CALLGRAPH"
	.align	4
	.sectionentsize	8
	.align		4
        /*0000*/ 	.word	0x00000000
	.align		4
        /*0004*/ 	.word	0xffffffff
	.align		4
        /*0008*/ 	.word	0x00000000
	.align		4
        /*000c*/ 	.word	0xfffffffe
	.align		4
        /*0010*/ 	.word	0x00000000
	.align		4
        /*0014*/ 	.word	0xfffffffd
	.align		4
        /*0018*/ 	.word	0x00000000
	.align		4
        /*001c*/ 	.word	0xfffffffc


//--------------------- .nv.constant4             --------------------------
	.section	.nv.constant4,"a",@progbits
	.align	8
	.align		8
.nv.constant4:
        /*0000*/ 	.dword	_$_str


//--------------------- .text.triton_per_fused_add_clamp_min_mean_mul_pow_reciprocal_softplus_0 --------------------------
	.section	.text.triton_per_fused_add_clamp_min_mean_mul_pow_reciprocal_softplus_0,"ax",@progbits
	.sectionflags	@"SHF_BARRIERS=1"
	.align	128
        .global         triton_per_fused_add_clamp_min_mean_mul_pow_reciprocal_softplus_0
        .type           triton_per_fused_add_clamp_min_mean_mul_pow_reciprocal_softplus_0,@function
        .size           triton_per_fused_add_clamp_min_mean_mul_pow_reciprocal_softplus_0,(.L_x_9 - triton_per_fused_add_clamp_min_mean_mul_pow_reciprocal_softplus_0)
        .other          triton_per_fused_add_clamp_min_mean_mul_pow_reciprocal_softplus_0,@"STO_CUDA_ENTRY STV_DEFAULT"
triton_per_fused_add_clamp_min_mean_mul_pow_reciprocal_softplus_0:
.text.triton_per_fused_add_clamp_min_mean_mul_pow_reciprocal_softplus_0:
[----:B------:R-:W0:Y:S02]  /*0000*/  LDC R1, c[0x0][0x28] ;  /* 0x00000a00ff017b82 */ /* 0x000e240000000800 */
[----:B------:R-:W1:Y:S01]  /*0010*/  S2R R4, SR_TID.X ;  /* 0x0000000000047919 */ /* 0x000e620000002100 */
[----:B------:R-:W2:Y:S01]  /*0020*/  LDC.64 R12, c[0x0][0x218] ;  /* 0x00008600ff0c7b82 */ /* 0x000ea20000000a00 */
[----:B------:R-:W-:Y:S01]  /*0030*/  ULDC.64 UR6, c[0x0][0x208] ;  /* 0x0000820000067ab9 */ /* 0x000fe20000000a00 */
[----:B------:R-:W3:Y:S06]  /*0040*/  S2R R5, SR_CTAID.X ;  /* 0x0000000000057919 */ /* 0x000eec0000002500 */
[----:B------:R-:W4:Y:S01]  /*0050*/  LDC.64 R14, c[0x0][0x220] ;  /* 0x00008800ff0e7b82 */ /* 0x000f220000000a00 */
[----:B-1----:R-:W-:-:S02]  /*0060*/  SHF.R.U32.HI R6, RZ, 0x3, R4 ;  /* 0x00000003ff067819 */ /* 0x002fc40000011604 */
[----:B------:R-:W-:Y:S02]  /*0070*/  SHF.L.U32 R2, R4, 0x1, RZ ;  /* 0x0000000104027819 */ /* 0x000fe400000006ff */
[----:B---3--:R-:W-:Y:S02]  /*0080*/  SHF.L.U32 R5, R5, 0x3, RZ ;  /* 0x0000000305057819 */ /* 0x008fe400000006ff */
[----:B------:R-:W-:Y:S02]  /*0090*/  SGXT.U32 R6, R6, 0x3 ;  /* 0x000000030606781a */ /* 0x000fe40000000000 */
[----:B------:R-:W-:Y:S02]  /*00a0*/  LOP3.LUT R3, R2, 0xe, RZ, 0xc0, !PT ;  /* 0x0000000e02037812 */ /* 0x000fe400078ec0ff */
[----:B------:R-:W-:-:S04]  /*00b0*/  LOP3.LUT R0, R5, R6, RZ, 0xfc, !PT ;  /* 0x0000000605007212 */ /* 0x000fc800078efcff */
[C---:B------:R-:W-:Y:S02]  /*00c0*/  ISETP.GE.AND P1, PT, R0.reuse, 0x10, PT ;  /* 0x000000100000780c */ /* 0x040fe40003f26270 */
[----:B------:R-:W-:Y:S02]  /*00d0*/  LEA R3, R0, R3, 0x4 ;  /* 0x0000000300037211 */ /* 0x000fe400078e20ff */
[----:B----4-:R1:W3:Y:S03]  /*00e0*/  LDG.E R0, desc[UR6][R14.64] ;  /* 0x000000060e007981 */ /* 0x0102e6000c1e1900 */
[----:B--2---:R-:W-:Y:S01]  /*00f0*/  IMAD.WIDE R12, R3, 0x4, R12 ;  /* 0x00000004030c7825 */ /* 0x004fe200078e020c */
[----:B------:R-:W-:-:S06]  /*0100*/  CS2R R2, SRZ ;  /* 0x0000000000027805 */ /* 0x000fcc000001ff00 */
[----:B------:R-:W2:Y:S01]  /*0110*/  @!P1 LDG.E.64 R2, desc[UR6][R12.64] ;  /* 0x000000060c029981 */ /* 0x000ea2000c1e1b00 */
[----:B------:R-:W-:Y:S01]  /*0120*/  HFMA2.MMA R7, -RZ, RZ, 1.625, 0 ;  /* 0x3e800000ff077435 */ /* 0x000fe200000001ff */
[----:B-1----:R-:W-:Y:S01]  /*0130*/  MOV R14, 0x3d39bf78 ;  /* 0x3d39bf78000e7802 */ /* 0x002fe20000000f00 */
[----:B---3--:R-:W-:-:S05]  /*0140*/  FMUL R11, R0, 1.4426950216293334961 ;  /* 0x3fb8aa3b000b7820 */ /* 0x008fca0000400000 */
[----:B------:R-:W-:Y:S02]  /*0150*/  FSETP.GEU.AND P3, PT, R11, -126, PT ;  /* 0xc2fc00000b00780b */ /* 0x000fe40003f6e000 */
[----:B--2---:R-:W-:-:S04]  /*0160*/  SEL R8, R2, RZ, !P1 ;  /* 0x000000ff02087207 */ /* 0x004fc80004800000 */
[C---:B------:R-:W-:Y:S02]  /*0170*/  FSETP.GT.AND P0, PT, R8.reuse, 9.9999999747524270788e-07, PT ;  /* 0x358637bd0800780b */ /* 0x040fe40003f04000 */
[----:B------:R-:W-:-:S05]  /*0180*/  FSETP.NAN.AND P2, PT, R8, R8, PT ;  /* 0x000000080800720b */ /* 0x000fca0003f48000 */
[----:B------:R-:W-:-:S04]  /*0190*/  @!P3 FMUL R11, R11, 0.5 ;  /* 0x3f0000000b0bb820 */ /* 0x000fc80000400000 */
[----:B------:R-:W1:Y:S02]  /*01a0*/  MUFU.EX2 R9, R11 ;  /* 0x0000000b00097308 */ /* 0x000e640000000800 */
[----:B------:R-:W-:-:S05]  /*01b0*/  @!P0 FSEL R8, R8, 9.9999999747524270788e-07, P2 ;  /* 0x358637bd08088808 */ /* 0x000fca0001000000 */
[----:B------:R-:W-:-:S05]  /*01c0*/  FADD.FTZ R10, |R8|, -RZ ;  /* 0x800000ff080a7221 */ /* 0x000fca0000010200 */
[----:B------:R-:W-:Y:S01]  /*01d0*/  LOP3.LUT R2, R10, 0x7fffff, RZ, 0xc0, !PT ;  /* 0x007fffff0a027812 */ /* 0x000fe200078ec0ff */
[----:B-1----:R-:W-:-:S03]  /*01e0*/  @!P3 FMUL R9, R9, R9 ;  /* 0x000000090909b220 */ /* 0x002fc60000400000 */
[----:B------:R-:W-:Y:S01]  /*01f0*/  LOP3.LUT R16, R2, 0x3f800000, RZ, 0xfc, !PT ;  /* 0x3f80000002107812 */ /* 0x000fe200078efcff */
[----:B------:R-:W-:-:S03]  /*0200*/  FADD.FTZ.RZ R2, R9, 1 ;  /* 0x3f80000009027421 */ /* 0x000fc6000001c000 */
[----:B------:R-:W-:Y:S02]  /*0210*/  FSETP.GT.AND P2, PT, R16, 1.4142135381698608398, PT ;  /* 0x3fb504f31000780b */ /* 0x000fe40003f44000 */
[----:B------:R-:W-:-:S04]  /*0220*/  IADD3 R2, R2, -0x3f400000, RZ ;  /* 0xc0c0000002027810 */ /* 0x000fc80007ffe0ff */
[----:B------:R-:W-:-:S04]  /*0230*/  LOP3.LUT R12, R2, 0xff800000, RZ, 0xc0, !PT ;  /* 0xff800000020c7812 */ /* 0x000fc800078ec0ff */
[----:B------:R-:W-:-:S03]  /*0240*/  IADD3 R2, -R12, 0x40800000, RZ ;  /* 0x408000000c027810 */ /* 0x000fc60007ffe1ff */
[----:B------:R-:W-:Y:S01]  /*0250*/  @P2 FMUL R16, R16, 0.5 ;  /* 0x3f00000010102820 */ /* 0x000fe20000400000 */
[----:B------:R-:W-:Y:S01]  /*0260*/  IADD3 R13, R9, -R12, RZ ;  /* 0x8000000c090d7210 */ /* 0x000fe20007ffe0ff */
[----:B------:R-:W-:Y:S02]  /*0270*/  FFMA.FTZ R2, R2, R7, -1 ;  /* 0xbf80000002027423 */ /* 0x000fe40000010007 */
[----:B------:R-:W-:Y:S02]  /*0280*/  FADD R11, R16, 1 ;  /* 0x3f800000100b7421 */ /* 0x000fe40000000000 */
[----:B------:R-:W-:-:S04]  /*0290*/  FADD R13, R13, R2 ;  /* 0x000000020d0d7221 */ /* 0x000fc80000000000 */
[----:B------:R-:W1:Y:S01]  /*02a0*/  MUFU.RCP R11, R11 ;  /* 0x0000000b000b7308 */ /* 0x000e620000001000 */
[----:B------:R-:W-:Y:S01]  /*02b0*/  FFMA.FTZ R2, R13, -R14, 0.10546888411045074463 ;  /* 0x3dd800120d027423 */ /* 0x000fe2000001080e */
[----:B------:R-:W-:-:S03]  /*02c0*/  FADD R16, R16, -1 ;  /* 0xbf80000010107421 */ /* 0x000fc60000000000 */
[----:B------:R-:W-:Y:S01]  /*02d0*/  FFMA.FTZ R2, R13, R2, -0.13229703903198242188 ;  /* 0xbe0778e00d027423 */ /* 0x000fe20000010002 */
[----:B------:R-:W-:-:S03]  /*02e0*/  FADD R14, R16, R16 ;  /* 0x00000010100e7221 */ /* 0x000fc60000000000 */
[----:B------:R-:W-:Y:S01]  /*02f0*/  FFMA.FTZ R18, R13, R2, 0.14491446316242218018 ;  /* 0x3e1464750d127423 */ /* 0x000fe20000010002 */
[----:B------:R-:W-:Y:S01]  /*0300*/  HFMA2.MMA R2, -RZ, RZ, 0.88671875, -10224 ;  /* 0x3b18f0feff027435 */ /* 0x000fe200000001ff */
[----:B-1----:R-:W-:Y:S02]  /*0310*/  FMUL R15, R11, R14 ;  /* 0x0000000e0b0f7220 */ /* 0x002fe40000400000 */
[----:B------:R-:W-:Y:S02]  /*0320*/  FFMA.FTZ R18, R13, R18, -0.16641564667224884033 ;  /* 0xbe2a68dd0d127423 */ /* 0x000fe40000010012 */
[----:B------:R-:W-:Y:S02]  /*0330*/  FMUL R17, R15, R15 ;  /* 0x0000000f0f117220 */ /* 0x000fe40000400000 */
[----:B------:R-:W-:-:S03]  /*0340*/  FFMA.FTZ R18, R13, R18, 0.19988867640495300293 ;  /* 0x3e4caf9e0d127423 */ /* 0x000fc60000010012 */
[----:B------:R-:W-:Y:S01]  /*0350*/  FFMA.FTZ R20, R17, R2, 0.01249298732727766037 ;  /* 0x3c4caf6311147423 */ /* 0x000fe20000010002 */
[----:B------:R-:W-:-:S03]  /*0360*/  FFMA.FTZ R18, R13, R18, -0.25000196695327758789 ;  /* 0xbe8000420d127423 */ /* 0x000fc60000010012 */
[----:B------:R-:W-:Y:S01]  /*0370*/  FFMA.FTZ R20, R17, R20, 0.083333469927310943604 ;  /* 0x3daaaabd11147423 */ /* 0x000fe20000010014 */
[----:B------:R-:W-:-:S03]  /*0380*/  FFMA.FTZ R18, R13, R18, 0.33333510160446166992 ;  /* 0x3eaaaae60d127423 */ /* 0x000fc60000010012 */
[----:B------:R-:W-:Y:S01]  /*0390*/  FMUL.FTZ R20, R17, R20 ;  /* 0x0000001411147220 */ /* 0x000fe20000410000 */
[----:B------:R-:W-:-:S03]  /*03a0*/  FFMA R17, -R11, R14, R16 ;  /* 0x0000000e0b117223 */ /* 0x000fc60000000110 */
[----:B------:R-:W-:Y:S01]  /*03b0*/  FMUL.FTZ R22, R15, R20 ;  /* 0x000000140f167220 */ /* 0x000fe20000410000 */
[----:B------:R-:W-:Y:S01]  /*03c0*/  FADD R19, R17, R17 ;  /* 0x0000001111137221 */ /* 0x000fe20000000000 */
[----:B------:R-:W-:Y:S01]  /*03d0*/  FFMA.FTZ R20, R13, R18, -0.5 ;  /* 0xbf0000000d147423 */ /* 0x000fe20000010012 */
[----:B------:R-:W-:Y:S01]  /*03e0*/  SHF.R.U32.HI R17, RZ, 0x17, R10 ;  /* 0x00000017ff117819 */ /* 0x000fe2000001160a */
[-C--:B------:R-:W-:Y:S01]  /*03f0*/  FFMA R18, R11, R14.reuse, R22 ;  /* 0x0000000e0b127223 */ /* 0x080fe20000000016 */
[----:B------:R-:W-:Y:S01]  /*0400*/  ISETP.GE.U32.AND P3, PT, R9, 0x7f800000, PT ;  /* 0x7f8000000900780c */ /* 0x000fe20003f66070 */
[----:B------:R-:W-:Y:S01]  /*0410*/  FFMA.FTZ R16, R16, -R15, R19 ;  /* 0x8000000f10107223 */ /* 0x000fe20000010013 */
[----:B------:R-:W-:Y:S01]  /*0420*/  I2FP.F32.U32 R17, R17 ;  /* 0x0000001100117245 */ /* 0x000fe20000201000 */
[----:B------:R-:W-:Y:S01]  /*0430*/  FFMA R15, R11, R14, -R18 ;  /* 0x0000000e0b0f7223 */ /* 0x000fe20000000812 */
[----:B------:R-:W-:Y:S01]  /*0440*/  I2FP.F32.S32 R12, R12 ;  /* 0x0000000c000c7245 */ /* 0x000fe20000201400 */
[----:B------:R-:W-:Y:S01]  /*0450*/  FMUL R20, R13, R20 ;  /* 0x000000140d147220 */ /* 0x000fe20000400000 */
[----:B------:R-:W-:Y:S01]  /*0460*/  FMUL.FTZ R16, R11, R16 ;  /* 0x000000100b107220 */ /* 0x000fe20000410000 */
[----:B------:R-:W-:Y:S01]  /*0470*/  FADD R15, R22, R15 ;  /* 0x0000000f160f7221 */ /* 0x000fe20000000000 */
[----:B------:R-:W-:Y:S01]  /*0480*/  FADD R14, R17, -127 ;  /* 0xc2fe0000110e7421 */ /* 0x000fe20000000000 */
[----:B------:R-:W-:Y:S01]  /*0490*/  FFMA.FTZ R13, R13, R20, R13 ;  /* 0x000000140d0d7223 */ /* 0x000fe2000001000d */
[----:B------:R-:W-:Y:S01]  /*04a0*/  FMUL R12, R12, 1.1920928955078125e-07 ;  /* 0x340000000c0c7820 */ /* 0x000fe20000400000 */
[----:B------:R-:W-:Y:S01]  /*04b0*/  FADD R15, R16, R15 ;  /* 0x0000000f100f7221 */ /* 0x000fe20000000000 */
[----:B------:R-:W-:Y:S01]  /*04c0*/  @P2 FADD R14, R14, 1 ;  /* 0x3f8000000e0e2421 */ /* 0x000fe20000000000 */
[----:B------:R-:W-:Y:S01]  /*04d0*/  FSETP.GT.AND P0, PT, R0, 20, PT ;  /* 0x41a000000000780b */ /* 0x000fe20003f04000 */
[----:B------:R-:W-:Y:S01]  /*04e0*/  FFMA.FTZ R13, R12, 0.69314718246459960938, R13 ;  /* 0x3f3172180c0d7823 */ /* 0x000fe2000001000d */
[----:B------:R-:W-:Y:S01]  /*04f0*/  FADD R17, R18, R15 ;  /* 0x0000000f12117221 */ /* 0x000fe20000000000 */
[----:B------:R-:W-:Y:S01]  /*0500*/  FMUL.FTZ R16, R14, 0.693145751953125 ;  /* 0x3f3172000e107820 */ /* 0x000fe20000410000 */
[----:B------:R-:W-:Y:S09]  /*0510*/  @!P3 BRA `(.L_x_0) ;  /* 0x000000000014b947 */ /* 0x000ff20003800000 */
[C---:B------:R-:W-:Y:S02]  /*0520*/  ISETP.GE.AND P2, PT, R9.reuse, -0x407fffff, PT ;  /* 0xbf8000010900780c */ /* 0x040fe40003f46270 */
[----:B------:R-:W-:-:S11]  /*0530*/  FSETP.NEU.AND P3, PT, R9, RZ, PT ;  /* 0x000000ff0900720b */ /* 0x000fd60003f6d000 */
[----:B------:R-:W-:-:S05]  /*0540*/  @P2 MOV R12, 0x7f800000 ;  /* 0x7f800000000c2802 */ /* 0x000fca0000000f00 */
[----:B------:R-:W-:-:S05]  /*0550*/  @P2 FFMA.FTZ R13, R9, R12, +INF ;  /* 0x7f800000090d2423 */ /* 0x000fca000001000c */
[----:B------:R-:W-:-:S07]  /*0560*/  FSEL R13, R13, -RZ, P3 ;  /* 0x800000ff0d0d7208 */ /* 0x000fce0001800000 */
.L_x_0:
[----:B------:R-:W-:Y:S01]  /*0570*/  FADD R9, R17, R16 ;  /* 0x0000001011097221 */ /* 0x000fe20000000000 */
[----:B------:R-:W-:Y:S01]  /*0580*/  FSEL R12, R0, R13, P0 ;  /* 0x0000000d000c7208 */ /* 0x000fe20000000000 */
[----:B------:R-:W-:Y:S01]  /*0590*/  FADD R18, R18, -R17 ;  /* 0x8000001112127221 */ /* 0x000fe20000000000 */
[----:B------:R-:W-:Y:S01]  /*05a0*/  FMUL.FTZ R14, R14, 1.428606765330187045e-06 ;  /* 0x35bfbe8e0e0e7820 */ /* 0x000fe20000410000 */
[----:B------:R-:W-:Y:S01]  /*05b0*/  FADD R16, R16, -R9 ;  /* 0x8000000910107221 */ /* 0x000fe20000000000 */
[----:B------:R-:W-:Y:S01]  /*05c0*/  BSSY B0, `(.L_x_1) ;  /* 0x0000057000007945 */ /* 0x000fe20003800000 */
[----:B------:R-:W-:Y:S01]  /*05d0*/  FADD R11, R12, 1 ;  /* 0x3f8000000c0b7421 */ /* 0x000fe20000000000 */
[----:B------:R-:W-:Y:S01]  /*05e0*/  FADD R18, R15, R18 ;  /* 0x000000120f127221 */ /* 0x000fe20000000000 */
[----:B------:R-:W-:Y:S02]  /*05f0*/  FADD R17, R17, R16 ;  /* 0x0000001011117221 */ /* 0x000fe40000000000 */
[C---:B------:R-:W-:Y:S01]  /*0600*/  FADD.FTZ R13, |R11|.reuse, -RZ ;  /* 0x800000ff0b0d7221 */ /* 0x040fe20000010200 */
[----:B------:R-:W-:Y:S01]  /*0610*/  FMUL R16, R11, 0.0001220703125 ;  /* 0x390000000b107820 */ /* 0x000fe20000400000 */
[----:B------:R-:W-:-:S03]  /*0620*/  FADD R17, R18, R17 ;  /* 0x0000001112117221 */ /* 0x000fc60000000000 */
[----:B------:R-:W-:Y:S01]  /*0630*/  FSETP.GT.AND P0, PT, R13, 9.99999979021476795361e+33, PT ;  /* 0x77f684df0d00780b */ /* 0x000fe20003f04000 */
[----:B------:R-:W-:-:S03]  /*0640*/  FADD R0, R14, R17 ;  /* 0x000000110e007221 */ /* 0x000fc60000000000 */
[----:B------:R-:W-:Y:S01]  /*0650*/  FSEL R14, R16, R11, P0 ;  /* 0x0000000b100e7208 */ /* 0x000fe20000000000 */
[----:B------:R-:W-:-:S04]  /*0660*/  FADD R16, R9, R0 ;  /* 0x0000000009107221 */ /* 0x000fc80000000000 */
[----:B------:R-:W-:Y:S01]  /*0670*/  FADD R9, R9, -R16 ;  /* 0x8000001009097221 */ /* 0x000fe20000000000 */
[----:B------:R-:W-:-:S03]  /*0680*/  FMUL.FTZ R15, R16, R14 ;  /* 0x0000000e100f7220 */ /* 0x000fc60000410000 */
[----:B------:R-:W-:Y:S01]  /*0690*/  FADD R9, R0, R9 ;  /* 0x0000000900097221 */ /* 0x000fe20000000000 */
[----:B------:R-:W-:-:S04]  /*06a0*/  FFMA.FTZ R0, R16, R14, -R15 ;  /* 0x0000000e10007223 */ /* 0x000fc8000001080f */
[----:B------:R-:W-:Y:S01]  /*06b0*/  FFMA.FTZ R0, R9, R14, R0 ;  /* 0x0000000e09007223 */ /* 0x000fe20000010000 */
[----:B------:R-:W-:-:S03]  /*06c0*/  MOV R9, 0x42fc0000 ;  /* 0x42fc000000097802 */ /* 0x000fc60000000f00 */
[----:B------:R-:W-:-:S04]  /*06d0*/  FFMA.FTZ R0, RZ, R16, R0 ;  /* 0x00000010ff007223 */ /* 0x000fc80000010000 */
[----:B------:R-:W-:-:S05]  /*06e0*/  FADD.FTZ R16, R15, R0 ;  /* 0x000000000f107221 */ /* 0x000fca0000010000 */
[----:B------:R-:W-:-:S04]  /*06f0*/  ISETP.NE.AND P0, PT, R16, 0x42b17218, PT ;  /* 0x42b172181000780c */ /* 0x000fc80003f05270 */
[----:B------:R-:W-:-:S05]  /*0700*/  FSEL R17, R16, 88.72283172607421875, P0 ;  /* 0x42b1721710117808 */ /* 0x000fca0000000000 */
[----:B------:R-:W-:-:S06]  /*0710*/  FMUL.FTZ R18, R17, 1.4426950216293334961 ;  /* 0x3fb8aa3b11127820 */ /* 0x000fcc0000410000 */
[----:B------:R-:W1:Y:S02]  /*0720*/  FRND.TRUNC R18, R18 ;  /* 0x0000001200127307 */ /* 0x000e64000020d000 */
[----:B-1----:R-:W-:Y:S01]  /*0730*/  FADD.FTZ R19, |R18|, -RZ ;  /* 0x800000ff12137221 */ /* 0x002fe20000010200 */
[----:B------:R-:W-:-:S04]  /*0740*/  LOP3.LUT R21, R9, 0x80000000, R18, 0xb8, !PT ;  /* 0x8000000009157812 */ /* 0x000fc800078eb812 */
[----:B------:R-:W-:-:S04]  /*0750*/  FSETP.GT.AND P0, PT, R19, 126, PT ;  /* 0x42fc00001300780b */ /* 0x000fc80003f04000 */
[----:B------:R-:W-:Y:S02]  /*0760*/  FSEL R20, R21, R18, P0 ;  /* 0x0000001215147208 */ /* 0x000fe40000000000 */
[----:B------:R-:W-:-:S03]  /*0770*/  FSETP.NEU.AND P0, PT, R8, RZ, PT ;  /* 0x000000ff0800720b */ /* 0x000fc60003f0d000 */
[----:B------:R-:W-:Y:S01]  /*0780*/  FFMA.FTZ R17, R20, -0.69314718246459960938, R17 ;  /* 0xbf31721814117823 */ /* 0x000fe20000010011 */
[----:B------:R-:W-:Y:S02]  /*0790*/  FSETP.GEU.OR P5, PT, R8, RZ, !P0 ;  /* 0x000000ff0800720b */ /* 0x000fe400047ae400 */
[----:B------:R-:W-:Y:S01]  /*07a0*/  FSETP.GEU.OR P6, PT, R12, -1, P0 ;  /* 0xbf8000000c00780b */ /* 0x000fe200007ce400 */
[C---:B------:R-:W-:Y:S01]  /*07b0*/  FFMA.FTZ R17, R20.reuse, 1.9046542121259335545e-09, R17 ;  /* 0x3102e30814117823 */ /* 0x040fe20000010011 */
[----:B------:R-:W-:-:S03]  /*07c0*/  FADD R20, R20, 12583039 ;  /* 0x4b40007f14147421 */ /* 0x000fc60000000000 */
[----:B------:R-:W-:Y:S01]  /*07d0*/  FMUL R19, R17, 1.4426950216293334961 ;  /* 0x3fb8aa3b11137820 */ /* 0x000fe20000400000 */
[----:B------:R-:W-:Y:S01]  /*07e0*/  FMUL R17, R11, 0.5 ;  /* 0x3f0000000b117820 */ /* 0x000fe20000400000 */
[----:B------:R-:W-:-:S03]  /*07f0*/  SHF.L.U32 R20, R20, 0x17, RZ ;  /* 0x0000001714147819 */ /* 0x000fc600000006ff */
[----:B------:R-:W1:Y:S08]  /*0800*/  FRND.TRUNC R18, R17 ;  /* 0x0000001100127307 */ /* 0x000e70000020d000 */
[----:B------:R-:W2:Y:S01]  /*0810*/  MUFU.EX2 R19, R19 ;  /* 0x0000001300137308 */ /* 0x000ea20000000800 */
[----:B-1----:R-:W-:-:S04]  /*0820*/  FFMA R18, R18, -2, R11 ;  /* 0xc000000012127823 */ /* 0x002fc8000000000b */
[----:B------:R-:W-:Y:S01]  /*0830*/  FADD.FTZ R18, |R18|, -RZ ;  /* 0x800000ff12127221 */ /* 0x000fe20000010200 */
[----:B--2---:R-:W-:Y:S02]  /*0840*/  FMUL R22, R20, R19 ;  /* 0x0000001314167220 */ /* 0x004fe40000400000 */
[----:B------:R-:W1:Y:S03]  /*0850*/  @P0 FRND.TRUNC R20, R11 ;  /* 0x0000000b00140307 */ /* 0x000e66000020d000 */
[----:B------:R-:W-:-:S04]  /*0860*/  FSETP.NEU.AND P4, PT, R22, +INF , PT ;  /* 0x7f8000001600780b */ /* 0x000fc80003f8d000 */
[----:B------:R-:W-:Y:S02]  /*0870*/  ISETP.NE.OR P2, PT, R16, 0x42b17218, !P4 ;  /* 0x42b172181000780c */ /* 0x000fe40006745670 */
[----:B-1----:R-:W-:-:S07]  /*0880*/  @P0 FSETP.NEU.AND P3, PT, R11, R20, PT ;  /* 0x000000140b00020b */ /* 0x002fce0003f6d000 */
[----:B------:R-:W-:Y:S01]  /*0890*/  @P4 FADD.FTZ R15, R15, -R16 ;  /* 0x800000100f0f4221 */ /* 0x000fe20000010000 */
[----:B------:R-:W-:-:S03]  /*08a0*/  @!P0 FADD R16, R8, R8 ;  /* 0x0000000808108221 */ /* 0x000fc60000000000 */
[----:B------:R-:W-:Y:S01]  /*08b0*/  @P4 FADD.FTZ R15, R0, R15 ;  /* 0x0000000f000f4221 */ /* 0x000fe20000010000 */
[----:B------:R-:W-:-:S03]  /*08c0*/  MOV R0, 0x7f800000 ;  /* 0x7f80000000007802 */ /* 0x000fc60000000f00 */
[----:B------:R-:W-:Y:S01]  /*08d0*/  @!P2 FADD R15, R15, 7.62939453125e-06 ;  /* 0x370000000f0fa421 */ /* 0x000fe20000000000 */
[----:B------:R-:W-:-:S03]  /*08e0*/  FSETP.NEU.AND P2, PT, R18, 1, PT ;  /* 0x3f8000001200780b */ /* 0x000fc60003f4d000 */
[----:B------:R-:W-:Y:S01]  /*08f0*/  @P4 FFMA.FTZ R0, R22, R15, R22 ;  /* 0x0000000f16004223 */ /* 0x000fe20000010016 */
[----:B------:R-:W-:Y:S02]  /*0900*/  FSETP.LT.AND P4, PT, R8, RZ, !P2 ;  /* 0x000000ff0800720b */ /* 0x000fe40005781000 */
[----:B------:R-:W-:Y:S02]  /*0910*/  SEL R15, R3, RZ, !P1 ;  /* 0x000000ff030f7207 */ /* 0x000fe40004800000 */
[----:B------:R-:W-:Y:S01]  /*0920*/  @!P0 SEL R3, R16, RZ, !P2 ;  /* 0x000000ff10038207 */ /* 0x000fe20005000000 */
[----:B------:R-:W-:Y:S01]  /*0930*/  FADD R16, R10, R13 ;  /* 0x0000000d0a107221 */ /* 0x000fe20000000000 */
[----:B------:R-:W-:Y:S02]  /*0940*/  @P0 FSEL R0, -R0, R0, P4 ;  /* 0x0000000000000208 */ /* 0x000fe40002000100 */
[----:B------:R-:W-:Y:S02]  /*0950*/  @!P6 LOP3.LUT R3, R3, 0x7f800000, RZ, 0xfc, !PT ;  /* 0x7f8000000303e812 */ /* 0x000fe400078efcff */
[----:B------:R-:W-:-:S02]  /*0960*/  @!P5 FSEL R0, R0, +QNAN , !P3 ;  /* 0x7fffffff0000d808 */ /* 0x000fc40005800000 */
[----:B------:R-:W-:Y:S02]  /*0970*/  ISETP.GE.AND P3, PT, R16, 0x7f800000, PT ;  /* 0x7f8000001000780c */ /* 0x000fe40003f66270 */
[C---:B------:R-:W-:Y:S02]  /*0980*/  FSETP.NAN.AND P6, PT, R15.reuse, R15, PT ;  /* 0x0000000f0f00720b */ /* 0x040fe40003fc8000 */
[C---:B------:R-:W-:Y:S02]  /*0990*/  FSETP.GT.AND P5, PT, R15.reuse, 9.9999999747524270788e-07, PT ;  /* 0x358637bd0f00780b */ /* 0x040fe40003fa4000 */
[C---:B------:R-:W-:Y:S02]  /*09a0*/  FSEL R16, R15.reuse, 9.9999999747524270788e-07, P6 ;  /* 0x358637bd0f107808 */ /* 0x040fe40003000000 */
[----:B------:R-:W-:Y:S02]  /*09b0*/  @P0 MOV R3, R0 ;  /* 0x0000000000030202 */ /* 0x000fe40000000f00 */
[----:B------:R-:W-:-:S03]  /*09c0*/  FSEL R16, R15, R16, P5 ;  /* 0x000000100f107208 */ /* 0x000fc60002800000 */
[----:B------:R-:W-:Y:S05]  /*09d0*/  @!P3 BRA `(.L_x_2) ;  /* 0x000000000054b947 */ /* 0x000fea0003800000 */
[----:B------:R-:W-:Y:S02]  /*09e0*/  FSETP.NAN.FTZ.AND P0, PT, |R8|, |R8|, PT ;  /* 0x400000080800720b */ /* 0x000fe40003f18200 */
[----:B------:R-:W-:-:S04]  /*09f0*/  FSETP.NAN.FTZ.AND P3, PT, |R11|, |R11|, PT ;  /* 0x4000000b0b00720b */ /* 0x000fc80003f78200 */
[----:B------:R-:W-:-:S13]  /*0a00*/  PLOP3.LUT P0, PT, P0, P3, PT, 0x2, 0x0 ;  /* 0x000000000000781c */ /* 0x000fda0000706072 */
[----:B------:R-:W-:Y:S01]  /*0a10*/  @!P0 FADD R3, R8, R11 ;  /* 0x0000000b08038221 */ /* 0x000fe20000000000 */
[----:B------:R-:W-:Y:S06]  /*0a20*/  @!P0 BRA `(.L_x_2) ;  /* 0x0000000000408947 */ /* 0x000fec0003800000 */
[----:B------:R-:W-:-:S13]  /*0a30*/  FSETP.NEU.AND P0, PT, R13, +INF , PT ;  /* 0x7f8000000d00780b */ /* 0x000fda0003f0d000 */
[----:B------:R-:W-:Y:S05]  /*0a40*/  @P0 BRA `(.L_x_3) ;  /* 0x00000000001c0947 */ /* 0x000fea0003800000 */
[----:B------:R-:W-:Y:S02]  /*0a50*/  FSETP.GEU.AND P3, PT, R12, -1, PT ;  /* 0xbf8000000c00780b */ /* 0x000fe40003f6e000 */
[----:B------:R-:W-:-:S04]  /*0a60*/  FSETP.GT.AND P0, PT, R10, 1, PT ;  /* 0x3f8000000a00780b */ /* 0x000fc80003f04000 */
[----:B------:R-:W-:Y:S02]  /*0a70*/  SEL R3, RZ, 0x7f800000, !P0 ;  /* 0x7f800000ff037807 */ /* 0x000fe40004000000 */
[----:B------:R-:W-:-:S05]  /*0a80*/  FSETP.NEU.AND P0, PT, R8, -1, PT ;  /* 0xbf8000000800780b */ /* 0x000fca0003f0d000 */
[----:B------:R-:W-:-:S04]  /*0a90*/  @!P3 LOP3.LUT R3, R3, 0x7f800000, RZ, 0x3c, !PT ;  /* 0x7f8000000303b812 */ /* 0x000fc800078e3cff */
[----:B------:R-:W-:Y:S01]  /*0aa0*/  FSEL R3, R3, 1, P0 ;  /* 0x3f80000003037808 */ /* 0x000fe20000000000 */
[----:B------:R-:W-:Y:S06]  /*0ab0*/  BRA `(.L_x_2) ;  /* 0x00000000001c7947 */ /* 0x000fec0003800000 */
.L_x_3:
[----:B------:R-:W-:Y:S02]  /*0ac0*/  FSETP.NEU.AND P3, PT, R10, +INF , PT ;  /* 0x7f8000000a00780b */ /* 0x000fe40003f6d000 */
[----:B------:R-:W-:-:S11]  /*0ad0*/  PLOP3.LUT P5, PT, PT, PT, PT, 0x8, 0x0 ;  /* 0x000000000000781c */ /* 0x000fd60003fae170 */
[----:B------:R-:W-:Y:S02]  /*0ae0*/  @!P3 PLOP3.LUT P5, PT, P4, PT, PT, 0x80, 0x0 ;  /* 0x000000000000b81c */ /* 0x000fe400027af070 */
[----:B------:R-:W-:-:S04]  /*0af0*/  @!P3 FSETP.GE.AND P0, PT, R11, RZ, PT ;  /* 0x000000ff0b00b20b */ /* 0x000fc80003f06000 */
[----:B------:R-:W-:-:S07]  /*0b00*/  @!P3 SEL R0, RZ, 0x7f800000, !P0 ;  /* 0x7f800000ff00b807 */ /* 0x000fce0004000000 */
[----:B------:R-:W-:-:S04]  /*0b10*/  @P5 IADD3 R0, R0, -0x80000000, RZ ;  /* 0x8000000000005810 */ /* 0x000fc80007ffe0ff */
[----:B------:R-:W-:-:S07]  /*0b20*/  @!P3 MOV R3, R0 ;  /* 0x000000000003b202 */ /* 0x000fce0000000f00 */
.L_x_2:
[----:B------:R-:W-:Y:S05]  /*0b30*/  BSYNC B0 ;  /* 0x0000000000007941 */ /* 0x000fea0003800000 */
.L_x_1:
[C---:B------:R-:W-:Y:S01]  /*0b40*/  FADD.FTZ R10, |R16|.reuse, -RZ ;  /* 0x800000ff100a7221 */ /* 0x040fe20000010200 */
[----:B------:R-:W-:-:S04]  /*0b50*/  FSETP.NEU.AND P4, PT, R16, RZ, PT ;  /* 0x000000ff1000720b */ /* 0x000fc80003f8d000 */
[----:B------:R-:W-:Y:S02]  /*0b60*/  LOP3.LUT R0, R10, 0x7fffff, RZ, 0xc0, !PT ;  /* 0x007fffff0a007812 */ /* 0x000fe400078ec0ff */
[----:B------:R-:W-:Y:S02]  /*0b70*/  SHF.R.U32.HI R17, RZ, 0x17, R10 ;  /* 0x00000017ff117819 */ /* 0x000fe4000001160a */
[----:B------:R-:W-:Y:S02]  /*0b80*/  LOP3.LUT R15, R0, 0x3f800000, RZ, 0xfc, !PT ;  /* 0x3f800000000f7812 */ /* 0x000fe400078efcff */
[----:B------:R-:W-:Y:S02]  /*0b90*/  I2FP.F32.U32 R17, R17 ;  /* 0x0000001100117245 */ /* 0x000fe40000201000 */
[----:B------:R-:W-:Y:S02]  /*0ba0*/  FSETP.GT.AND P0, PT, R15, 1.4142135381698608398, PT ;  /* 0x3fb504f30f00780b */ /* 0x000fe40003f04000 */
[----:B------:R-:W-:Y:S01]  /*0bb0*/  FSETP.GEU.OR P3, PT, R16, RZ, !P4 ;  /* 0x000000ff1000720b */ /* 0x000fe2000676e400 */
[----:B------:R-:W-:Y:S01]  /*0bc0*/  FADD R17, R17, -127 ;  /* 0xc2fe000011117421 */ /* 0x000fe20000000000 */
[----:B------:R-:W-:-:S09]  /*0bd0*/  FSETP.GEU.OR P6, PT, R12, -1, P4 ;  /* 0xbf8000000c00780b */ /* 0x000fd200027ce400 */
[----:B------:R-:W-:Y:S01]  /*0be0*/  @P0 FMUL R15, R15, 0.5 ;  /* 0x3f0000000f0f0820 */ /* 0x000fe20000400000 */
[----:B------:R-:W-:-:S03]  /*0bf0*/  @P0 FADD R17, R17, 1 ;  /* 0x3f80000011110421 */ /* 0x000fc60000000000 */
[C---:B------:R-:W-:Y:S01]  /*0c00*/  FADD R0, R15.reuse, 1 ;  /* 0x3f8000000f007421 */ /* 0x040fe20000000000 */
[----:B------:R-:W-:-:S04]  /*0c10*/  FADD R19, R15, -1 ;  /* 0xbf8000000f137421 */ /* 0x000fc80000000000 */
[----:B------:R-:W-:Y:S01]  /*0c20*/  FADD R21, R19, R19 ;  /* 0x0000001313157221 */ /* 0x000fe20000000000 */
[----:B------:R-:W1:Y:S03]  /*0c30*/  MUFU.RCP R0, R0 ;  /* 0x0000000000007308 */ /* 0x000e660000001000 */
[----:B-1----:R-:W-:-:S04]  /*0c40*/  FMUL R18, R0, R21 ;  /* 0x0000001500127220 */ /* 0x002fc80000400000 */
[----:B------:R-:W-:-:S04]  /*0c50*/  FMUL R15, R18, R18 ;  /* 0x00000012120f7220 */ /* 0x000fc80000400000 */
[----:B------:R-:W-:-:S04]  /*0c60*/  FFMA.FTZ R20, R15, R2, 0.01249298732727766037 ;  /* 0x3c4caf630f147423 */ /* 0x000fc80000010002 */
[----:B------:R-:W-:-:S04]  /*0c70*/  FFMA.FTZ R20, R15, R20, 0.083333469927310943604 ;  /* 0x3daaaabd0f147423 */ /* 0x000fc80000010014 */
[----:B------:R-:W-:Y:S01]  /*0c80*/  FMUL.FTZ R15, R15, R20 ;  /* 0x000000140f0f7220 */ /* 0x000fe20000410000 */
[----:B------:R-:W-:-:S03]  /*0c90*/  FFMA R20, -R0, R21, R19 ;  /* 0x0000001500147223 */ /* 0x000fc60000000113 */
[----:B------:R-:W-:Y:S01]  /*0ca0*/  FMUL.FTZ R23, R18, R15 ;  /* 0x0000000f12177220 */ /* 0x000fe20000410000 */
[----:B------:R-:W-:-:S03]  /*0cb0*/  FADD R20, R20, R20 ;  /* 0x0000001414147221 */ /* 0x000fc60000000000 */
[----:B------:R-:W-:Y:S01]  /*0cc0*/  FFMA R15, R0, R21, R23 ;  /* 0x00000015000f7223 */ /* 0x000fe20000000017 */
[----:B------:R-:W-:-:S03]  /*0cd0*/  FFMA.FTZ R19, R19, -R18, R20 ;  /* 0x8000001213137223 */ /* 0x000fc60000010014 */
[C---:B------:R-:W-:Y:S01]  /*0ce0*/  FFMA R18, R0.reuse, R21, -R15 ;  /* 0x0000001500127223 */ /* 0x040fe2000000080f */
[----:B------:R-:W-:-:S03]  /*0cf0*/  FMUL.FTZ R19, R0, R19 ;  /* 0x0000001300137220 */ /* 0x000fc60000410000 */
[----:B------:R-:W-:-:S04]  /*0d00*/  FADD R18, R23, R18 ;  /* 0x0000001217127221 */ /* 0x000fc80000000000 */
[----:B------:R-:W-:Y:S01]  /*0d10*/  FADD R18, R19, R18 ;  /* 0x0000001213127221 */ /* 0x000fe20000000000 */
[C---:B------:R-:W-:Y:S01]  /*0d20*/  FMUL.FTZ R19, R17.reuse, 0.693145751953125 ;  /* 0x3f31720011137820 */ /* 0x040fe20000410000 */
[----:B------:R-:W-:Y:S02]  /*0d30*/  FMUL.FTZ R17, R17, 1.428606765330187045e-06 ;  /* 0x35bfbe8e11117820 */ /* 0x000fe40000410000 */
[----:B------:R-:W-:-:S04]  /*0d40*/  FADD R0, R15, R18 ;  /* 0x000000120f007221 */ /* 0x000fc80000000000 */
[----:B------:R-:W-:Y:S01]  /*0d50*/  FADD R20, R0, R19 ;  /* 0x0000001300147221 */ /* 0x000fe20000000000 */
[----:B------:R-:W-:-:S03]  /*0d60*/  FADD R15, R15, -R0 ;  /* 0x800000000f0f7221 */ /* 0x000fc60000000000 */
[----:B------:R-:W-:Y:S01]  /*0d70*/  FADD R19, R19, -R20 ;  /* 0x8000001413137221 */ /* 0x000fe20000000000 */
[----:B------:R-:W-:-:S03]  /*0d80*/  FADD R15, R18, R15 ;  /* 0x0000000f120f7221 */ /* 0x000fc60000000000 */
[----:B------:R-:W-:-:S04]  /*0d90*/  FADD R0, R0, R19 ;  /* 0x0000001300007221 */ /* 0x000fc80000000000 */
[----:B------:R-:W-:-:S04]  /*0da0*/  FADD R0, R15, R0 ;  /* 0x000000000f007221 */ /* 0x000fc80000000000 */
[----:B------:R-:W-:-:S04]  /*0db0*/  FADD R17, R17, R0 ;  /* 0x0000000011117221 */ /* 0x000fc80000000000 */
[----:B------:R-:W-:-:S04]  /*0dc0*/  FADD R19, R20, R17 ;  /* 0x0000001114137221 */ /* 0x000fc80000000000 */
[----:B------:R-:W-:Y:S01]  /*0dd0*/  FADD R20, R20, -R19 ;  /* 0x8000001314147221 */ /* 0x000fe20000000000 */
[----:B------:R-:W-:-:S03]  /*0de0*/  FMUL.FTZ R15, R14, R19 ;  /* 0x000000130e0f7220 */ /* 0x000fc60000410000 */
[----:B------:R-:W-:Y:S01]  /*0df0*/  FADD R17, R17, R20 ;  /* 0x0000001411117221 */ /* 0x000fe20000000000 */
[----:B------:R-:W-:-:S04]  /*0e00*/  FFMA.FTZ R0, R14, R19, -R15 ;  /* 0x000000130e007223 */ /* 0x000fc8000001080f */
[----:B------:R-:W-:-:S04]  /*0e10*/  FFMA.FTZ R0, R14, R17, R0 ;  /* 0x000000110e007223 */ /* 0x000fc80000010000 */
        /* <DEDUP_REMOVED lines=10> */
[----:B------:R-:W-:Y:S03]  /*0ec0*/  @P4 FRND.TRUNC R18, R11 ;  /* 0x0000000b00124307 */ /* 0x000fe6000020d000 */
[----:B------:R-:W-:-:S04]  /*0ed0*/  FFMA.FTZ R17, R20, -0.69314718246459960938, R17 ;  /* 0xbf31721814117823 */ /* 0x000fc80000010011 */
[C---:B------:R-:W-:Y:S01]  /*0ee0*/  FFMA.FTZ R17, R20.reuse, 1.9046542121259335545e-09, R17 ;  /* 0x3102e30814117823 */ /* 0x040fe20000010011 */
[----:B------:R-:W-:-:S03]  /*0ef0*/  FADD R20, R20, 12583039 ;  /* 0x4b40007f14147421 */ /* 0x000fc60000000000 */
[----:B------:R-:W-:Y:S02]  /*0f00*/  FMUL R17, R17, 1.4426950216293334961 ;  /* 0x3fb8aa3b11117820 */ /* 0x000fe40000400000 */
[----:B------:R-:W-:-:S04]  /*0f10*/  SHF.L.U32 R20, R20, 0x17, RZ ;  /* 0x0000001714147819 */ /* 0x000fc800000006ff */
[----:B------:R-:W1:Y:S02]  /*0f20*/  MUFU.EX2 R17, R17 ;  /* 0x0000001100117308 */ /* 0x000e640000000800 */
[----:B-1----:R-:W-:-:S05]  /*0f30*/  FMUL R20, R20, R17 ;  /* 0x0000001114147220 */ /* 0x002fca0000400000 */
[----:B------:R-:W-:-:S04]  /*0f40*/  FSETP.NEU.AND P0, PT, R20, +INF , PT ;  /* 0x7f8000001400780b */ /* 0x000fc80003f0d000 */
[----:B------:R-:W-:-:S09]  /*0f50*/  ISETP.NE.OR P5, PT, R14, 0x42b17218, !P0 ;  /* 0x42b172180e00780c */ /* 0x000fd200047a5670 */
[----:B------:R-:W-:Y:S01]  /*0f60*/  @P0 FADD.FTZ R15, R15, -R14 ;  /* 0x8000000e0f0f0221 */ /* 0x000fe20000010000 */
[----:B------:R-:W-:-:S03]  /*0f70*/  @!P4 FADD R14, R16, R16 ;  /* 0x00000010100ec221 */ /* 0x000fc60000000000 */
[----:B------:R-:W-:Y:S01]  /*0f80*/  @P0 FADD.FTZ R15, R0, R15 ;  /* 0x0000000f000f0221 */ /* 0x000fe20000010000 */
[----:B------:R-:W-:Y:S02]  /*0f90*/  MOV R0, 0x7f800000 ;  /* 0x7f80000000007802 */ /* 0x000fe40000000f00 */
[----:B------:R-:W-:Y:S01]  /*0fa0*/  @!P4 SEL R14, R14, RZ, !P2 ;  /* 0x000000ff0e0ec207 */ /* 0x000fe20005000000 */
[----:B------:R-:W-:Y:S01]  /*0fb0*/  @!P5 FADD R15, R15, 7.62939453125e-06 ;  /* 0x370000000f0fd421 */ /* 0x000fe20000000000 */
[----:B------:R-:W-:Y:S02]  /*0fc0*/  @P4 FSETP.NEU.AND P5, PT, R11, R18, PT ;  /* 0x000000120b00420b */ /* 0x000fe40003fad000 */
[----:B------:R-:W-:Y:S01]  /*0fd0*/  @!P6 LOP3.LUT R14, R14, 0x7f800000, RZ, 0xfc, !PT ;  /* 0x7f8000000e0ee812 */ /* 0x000fe200078efcff */
[----:B------:R-:W-:Y:S01]  /*0fe0*/  @P0 FFMA.FTZ R0, R20, R15, R20 ;  /* 0x0000000f14000223 */ /* 0x000fe20000010014 */
[----:B------:R-:W-:Y:S01]  /*0ff0*/  FSETP.LT.AND P0, PT, R16, RZ, !P2 ;  /* 0x000000ff1000720b */ /* 0x000fe20005701000 */
[----:B------:R-:W-:Y:S01]  /*1000*/  FADD R15, R13, R10 ;  /* 0x0000000a0d0f7221 */ /* 0x000fe20000000000 */
[----:B------:R-:W-:-:S02]  /*1010*/  FSETP.NEU.AND P6, PT, R11, RZ, PT ;  /* 0x000000ff0b00720b */ /* 0x000fc40003fcd000 */
[----:B------:R-:W-:Y:S02]  /*1020*/  @P4 FSEL R0, -R0, R0, P0 ;  /* 0x0000000000004208 */ /* 0x000fe40000000100 */
[----:B------:R-:W-:Y:S02]  /*1030*/  FSETP.NEU.AND P2, PT, R8, 1, PT ;  /* 0x3f8000000800780b */ /* 0x000fe40003f4d000 */
[----:B------:R-:W-:Y:S02]  /*1040*/  @!P3 FSEL R0, R0, +QNAN , !P5 ;  /* 0x7fffffff0000b808 */ /* 0x000fe40006800000 */
[----:B------:R-:W-:Y:S02]  /*1050*/  ISETP.GE.AND P3, PT, R15, 0x7f800000, PT ;  /* 0x7f8000000f00780c */ /* 0x000fe40003f66270 */
[----:B------:R-:W-:Y:S02]  /*1060*/  FSEL R3, R3, 1, P6 ;  /* 0x3f80000003037808 */ /* 0x000fe40003000000 */
[----:B------:R-:W-:-:S02]  /*1070*/  @P4 MOV R14, R0 ;  /* 0x00000000000e4202 */ /* 0x000fc40000000f00 */
[----:B------:R-:W-:Y:S02]  /*1080*/  LOP3.LUT R0, R4, 0x7, RZ, 0xc0, !PT ;  /* 0x0000000704007812 */ /* 0x000fe400078ec0ff */
[----:B------:R-:W-:-:S05]  /*1090*/  FSEL R3, R3, 1, P2 ;  /* 0x3f80000003037808 */ /* 0x000fca0001000000 */
        /* <DEDUP_REMOVED lines=15> */
.L_x_5:
[----:B------:R-:W-:Y:S02]  /*1190*/  FSETP.NEU.AND P2, PT, R10, +INF , PT ;  /* 0x7f8000000a00780b */ /* 0x000fe40003f4d000 */
[----:B------:R-:W-:-:S11]  /*11a0*/  PLOP3.LUT P3, PT, PT, PT, PT, 0x8, 0x0 ;  /* 0x000000000000781c */ /* 0x000fd60003f6e170 */
[----:B------:R-:W-:Y:S02]  /*11b0*/  @!P2 PLOP3.LUT P3, PT, P0, PT, PT, 0x80, 0x0 ;  /* 0x000000000000a81c */ /* 0x000fe4000076f070 */
[----:B------:R-:W-:-:S04]  /*11c0*/  @!P2 FSETP.GE.AND P0, PT, R11, RZ, PT ;  /* 0x000000ff0b00a20b */ /* 0x000fc80003f06000 */
[----:B------:R-:W-:-:S07]  /*11d0*/  @!P2 SEL R8, RZ, 0x7f800000, !P0 ;  /* 0x7f800000ff08a807 */ /* 0x000fce0004000000 */
[----:B------:R-:W-:-:S04]  /*11e0*/  @P3 IADD3 R8, R8, -0x80000000, RZ ;  /* 0x8000000008083810 */ /* 0x000fc80007ffe0ff */
[----:B------:R-:W-:-:S07]  /*11f0*/  @!P2 MOV R14, R8 ;  /* 0x00000008000ea202 */ /* 0x000fce0000000f00 */
.L_x_4:
[----:B------:R-:W-:Y:S02]  /*1200*/  FSETP.NEU.AND P0, PT, R16, 1, PT ;  /* 0x3f8000001000780b */ /* 0x000fe40003f0d000 */
[----:B------:R-:W-:Y:S02]  /*1210*/  FSEL R14, R14, 1, P6 ;  /* 0x3f8000000e0e7808 */ /* 0x000fe40003000000 */
[C---:B------:R-:W-:Y:S02]  /*1220*/  FSETP.GEU.AND P2, PT, |R11|.reuse, 1.175494350822287508e-38, PT ;  /* 0x008000000b00780b */ /* 0x040fe40003f4e200 */
[----:B------:R-:W-:Y:S02]  /*1230*/  FSEL R14, R14, 1, P0 ;  /* 0x3f8000000e0e7808 */ /* 0x000fe40000000000 */
[----:B------:R-:W-:-:S03]  /*1240*/  FSETP.GT.AND P0, PT, |R11|, 8.50705917302346158658e+37, PT ;  /* 0x7e8000000b00780b */ /* 0x000fc60003f04200 */
[----:B------:R-:W-:Y:S01]  /*1250*/  FADD R14, R3, R14 ;  /* 0x0000000e030e7221 */ /* 0x000fe20000000000 */
[----:B------:R-:W-:-:S04]  /*1260*/  FSEL R7, R7, 1, P0 ;  /* 0x3f80000007077808 */ /* 0x000fc80000000000 */
[----:B------:R-:W-:Y:S01]  /*1270*/  FSEL R14, R14, RZ, !P1 ;  /* 0x000000ff0e0e7208 */ /* 0x000fe20004800000 */
[----:B------:R-:W-:Y:S01]  /*1280*/  @!P2 FMUL R7, R7, 16777216 ;  /* 0x4b8000000707a820 */ /* 0x000fe20000400000 */
[----:B------:R-:W-:Y:S05]  /*1290*/  WARPSYNC.ALL ;  /* 0x0000000000007948 */ /* 0x000fea0003800000 */
[----:B------:R-:W1:Y:S01]  /*12a0*/  SHFL.BFLY PT, R3, R14, 0x4, 0x1f ;  /* 0x0c801f000e037f89 */ /* 0x000e6200000e0000 */
[----:B------:R-:W-:-:S04]  /*12b0*/  @P0 FMUL R11, R11, 0.25 ;  /* 0x3e8000000b0b0820 */ /* 0x000fc80000400000 */
[----:B------:R-:W-:Y:S01]  /*12c0*/  @!P2 FMUL R11, R11, 16777216 ;  /* 0x4b8000000b0ba820 */ /* 0x000fe20000400000 */
[----:B-1----:R-:W-:-:S05]  /*12d0*/  FADD R3, R14, R3 ;  /* 0x000000030e037221 */ /* 0x002fca0000000000 */
[----:B------:R-:W1:Y:S01]  /*12e0*/  SHFL.BFLY PT, R8, R3, 0x2, 0x1f ;  /* 0x0c401f0003087f89 */ /* 0x000e6200000e0000 */
[----:B------:R-:W2:Y:S01]  /*12f0*/  S2UR UR5, SR_CgaCtaId ;  /* 0x00000000000579c3 */ /* 0x000ea20000008800 */
[----:B-1----:R-:W-:-:S05]  /*1300*/  FADD R8, R3, R8 ;  /* 0x0000000803087221 */ /* 0x002fca0000000000 */
[----:B------:R-:W1:Y:S01]  /*1310*/  SHFL.BFLY PT, R13, R8, 0x1, 0x1f ;  /* 0x0c201f00080d7f89 */ /* 0x000e6200000e0000 */
[----:B------:R-:W-:Y:S02]  /*1320*/  UMOV UR4, 0x400 ;  /* 0x0000040000047882 */ /* 0x000fe40000000000 */
[----:B--2---:R-:W-:-:S06]  /*1330*/  UPRMT UR4, UR5, 0x654, UR4 ;  /* 0x0000065405047896 */ /* 0x004fcc0008000004 */
[----:B------:R-:W-:Y:S02]  /*1340*/  LEA R10, R6, UR4, 0x2 ;  /* 0x00000004060a7c11 */ /* 0x000fe4000f8e10ff */
[----:B------:R-:W-:Y:S01]  /*1350*/  LEA R0, R0, UR4, 0x2 ;  /* 0x0000000400007c11 */ /* 0x000fe2000f8e10ff */
[----:B-1----:R-:W-:-:S05]  /*1360*/  FADD R13, R8, R13 ;  /* 0x0000000d080d7221 */ /* 0x002fca0000000000 */
[----:B------:R-:W-:Y:S01]  /*1370*/  STS [R10], R13 ;  /* 0x0000000d0a007388 */ /* 0x000fe20000000800 */
[----:B------:R-:W-:Y:S06]  /*1380*/  BAR.SYNC.DEFER_BLOCKING 0x0 ;  /* 0x0000000000007b1d */ /* 0x000fec0000010000 */
[----:B------:R-:W1:Y:S02]  /*1390*/  LDS R0, [R0] ;  /* 0x0000000000007984 */ /* 0x000e640000000800 */
[----:B-1----:R-:W-:-:S04]  /*13a0*/  FMUL R3, R0, 0.0625 ;  /* 0x3d80000000037820 */ /* 0x002fc80000400000 */
[----:B------:R-:W-:-:S05]  /*13b0*/  FADD.FTZ R6, |R3|, -RZ ;  /* 0x800000ff03067221 */ /* 0x000fca0000010200 */
[----:B------:R-:W-:-:S04]  /*13c0*/  LOP3.LUT R8, R6, 0x7fffff, RZ, 0xc0, !PT ;  /* 0x007fffff06087812 */ /* 0x000fc800078ec0ff */
[----:B------:R-:W-:-:S04]  /*13d0*/  LOP3.LUT R8, R8, 0x3f800000, RZ, 0xfc, !PT ;  /* 0x3f80000008087812 */ /* 0x000fc800078efcff */
[----:B------:R-:W-:-:S13]  /*13e0*/  FSETP.GT.AND P1, PT, R8, 1.4142135381698608398, PT ;  /* 0x3fb504f30800780b */ /* 0x000fda0003f24000 */
[----:B------:R-:W-:-:S04]  /*13f0*/  @P1 FMUL R8, R8, 0.5 ;  /* 0x3f00000008081820 */ /* 0x000fc80000400000 */
[C---:B------:R-:W-:Y:S01]  /*1400*/  FADD R12, R8.reuse, 1 ;  /* 0x3f800000080c7421 */ /* 0x040fe20000000000 */
[----:B------:R-:W-:-:S03]  /*1410*/  FADD R8, R8, -1 ;  /* 0xbf80000008087421 */ /* 0x000fc60000000000 */
[----:B------:R-:W1:Y:S01]  /*1420*/  MUFU.RCP R15, R12 ;  /* 0x0000000c000f7308 */ /* 0x000e620000001000 */
[----:B------:R-:W-:-:S04]  /*1430*/  FADD R10, R8, R8 ;  /* 0x00000008080a7221 */ /* 0x000fc80000000000 */
[CC--:B-1----:R-:W-:Y:S01]  /*1440*/  FMUL R13, R15.reuse, R10.reuse ;  /* 0x0000000a0f0d7220 */ /* 0x0c2fe20000400000 */
[----:B------:R-:W-:-:S03]  /*1450*/  FFMA R0, -R15, R10, R8 ;  /* 0x0000000a0f007223 */ /* 0x000fc60000000108 */
[----:B------:R-:W-:-:S04]  /*1460*/  FMUL R17, R13, R13 ;  /* 0x0000000d0d117220 */ /* 0x000fc80000400000 */
[----:B------:R-:W-:-:S04]  /*1470*/  FFMA.FTZ R2, R17, R2, 0.01249298732727766037 ;  /* 0x3c4caf6311027423 */ /* 0x000fc80000010002 */
[----:B------:R-:W-:-:S04]  /*1480*/  FFMA.FTZ R2, R17, R2, 0.083333469927310943604 ;  /* 0x3daaaabd11027423 */ /* 0x000fc80000010002 */
[----:B------:R-:W-:Y:S01]  /*1490*/  FMUL.FTZ R2, R17, R2 ;  /* 0x0000000211027220 */ /* 0x000fe20000410000 */
[----:B------:R-:W-:Y:S01]  /*14a0*/  FADD R17, R0, R0 ;  /* 0x0000000000117221 */ /* 0x000fe20000000000 */
[----:B------:R-:W-:Y:S02]  /*14b0*/  SHF.R.U32.HI R0, RZ, 0x17, R6 ;  /* 0x00000017ff007819 */ /* 0x000fe40000011606 */
[----:B------:R-:W-:Y:S01]  /*14c0*/  FMUL.FTZ R2, R13, R2 ;  /* 0x000000020d027220 */ /* 0x000fe20000410000 */
[----:B------:R-:W-:Y:S01]  /*14d0*/  FFMA.FTZ R8, R8, -R13, R17 ;  /* 0x8000000d08087223 */ /* 0x000fe20000010011 */
[----:B------:R-:W-:Y:S02]  /*14e0*/  I2FP.F32.U32 R0, R0 ;  /* 0x0000000000007245 */ /* 0x000fe40000201000 */
[C---:B------:R-:W-:Y:S01]  /*14f0*/  FFMA R12, R15.reuse, R10, R2 ;  /* 0x0000000a0f0c7223 */ /* 0x040fe20000000002 */
[C---:B------:R-:W-:Y:S02]  /*1500*/  FMUL.FTZ R8, R15.reuse, R8 ;  /* 0x000000080f087220 */ /* 0x040fe40000410000 */
[----:B------:R-:W-:Y:S01]  /*1510*/  FADD R0, R0, -127 ;  /* 0xc2fe000000007421 */ /* 0x000fe20000000000 */
[----:B------:R-:W-:-:S03]  /*1520*/  FFMA R13, R15, R10, -R12 ;  /* 0x0000000a0f0d7223 */ /* 0x000fc6000000080c */
[----:B------:R-:W-:Y:S01]  /*1530*/  @P1 FADD R0, R0, 1 ;  /* 0x3f80000000001421 */ /* 0x000fe20000000000 */
[----:B------:R-:W-:Y:S01]  /*1540*/  FADD R13, R2, R13 ;  /* 0x0000000d020d7221 */ /* 0x000fe20000000000 */
[----:B------:R-:W-:Y:S01]  /*1550*/  FSETP.NEU.AND P1, PT, R3, RZ, PT ;  /* 0x000000ff0300720b */ /* 0x000fe20003f2d000 */
[----:B------:R-:W1:Y:S02]  /*1560*/  MUFU.RCP R2, R11 ;  /* 0x0000000b00027308 */ /* 0x000e640000001000 */
[----:B------:R-:W-:Y:S01]  /*1570*/  FADD R13, R8, R13 ;  /* 0x0000000d080d7221 */ /* 0x000fe20000000000 */
[C---:B------:R-:W-:Y:S01]  /*1580*/  FMUL.FTZ R8, R0.reuse, 0.693145751953125 ;  /* 0x3f31720000087820 */ /* 0x040fe20000410000 */
[----:B------:R-:W-:Y:S02]  /*1590*/  FMUL.FTZ R0, R0, 1.428606765330187045e-06 ;  /* 0x35bfbe8e00007820 */ /* 0x000fe40000410000 */
[----:B------:R-:W-:-:S04]  /*15a0*/  FADD R15, R12, R13 ;  /* 0x0000000d0c0f7221 */ /* 0x000fc80000000000 */
[----:B------:R-:W-:Y:S01]  /*15b0*/  FADD R17, R15, R8 ;  /* 0x000000080f117221 */ /* 0x000fe20000000000 */
[----:B------:R-:W-:-:S03]  /*15c0*/  FADD R12, R12, -R15 ;  /* 0x8000000f0c0c7221 */ /* 0x000fc60000000000 */
[----:B------:R-:W-:Y:S01]  /*15d0*/  FADD R8, R8, -R17 ;  /* 0x8000001108087221 */ /* 0x000fe20000000000 */
[----:B-1----:R-:W-:Y:S01]  /*15e0*/  FMUL R2, R2, R7 ;  /* 0x0000000702027220 */ /* 0x002fe20000400000 */
[----:B------:R-:W-:Y:S02]  /*15f0*/  FADD R12, R13, R12 ;  /* 0x0000000c0d0c7221 */ /* 0x000fe40000000000 */
[----:B------:R-:W-:Y:S01]  /*1600*/  FADD R15, R15, R8 ;  /* 0x000000080f0f7221 */ /* 0x000fe20000000000 */
[C---:B------:R-:W-:Y:S01]  /*1610*/  FADD.FTZ R7, |R2|.reuse, -RZ ;  /* 0x800000ff02077221 */ /* 0x040fe20000010200 */
[C---:B------:R-:W-:Y:S01]  /*1620*/  FMUL R11, R2.reuse, 0.0001220703125 ;  /* 0x39000000020b7820 */ /* 0x040fe20000400000 */
[----:B------:R-:W-:Y:S01]  /*1630*/  FSETP.GEU.OR P3, PT, R2, RZ, P1 ;  /* 0x000000ff0200720b */ /* 0x000fe20000f6e400 */
[----:B------:R-:W-:Y:S02]  /*1640*/  FADD R15, R12, R15 ;  /* 0x0000000f0c0f7221 */ /* 0x000fe40000000000 */
[----:B------:R-:W-:-:S02]  /*1650*/  FSETP.GT.AND P0, PT, R7, 9.99999979021476795361e+33, PT ;  /* 0x77f684df0700780b */ /* 0x000fc40003f04000 */
[----:B------:R-:W-:Y:S02]  /*1660*/  FADD R0, R0, R15 ;  /* 0x0000000f00007221 */ /* 0x000fe40000000000 */
[----:B------:R-:W-:Y:S02]  /*1670*/  FSEL R10, R11, R2, P0 ;  /* 0x000000020b0a7208 */ /* 0x000fe40000000000 */
        /* <DEDUP_REMOVED lines=15> */
[----:B------:R-:W-:-:S05]  /*1770*/  FSEL R9, R9, R10, P0 ;  /* 0x0000000a09097208 */ /* 0x000fca0000000000 */
[----:B------:R-:W-:-:S04]  /*1780*/  FFMA.FTZ R0, R9, -0.69314718246459960938, R0 ;  /* 0xbf31721809007823 */ /* 0x000fc80000010000 */
[C---:B------:R-:W-:Y:S01]  /*1790*/  FFMA.FTZ R0, R9.reuse, 1.9046542121259335545e-09, R0 ;  /* 0x3102e30809007823 */ /* 0x040fe20000010000 */
[----:B------:R-:W-:-:S03]  /*17a0*/  FADD R9, R9, 12583039 ;  /* 0x4b40007f09097421 */ /* 0x000fc60000000000 */
[----:B------:R-:W-:Y:S01]  /*17b0*/  FMUL R11, R0, 1.4426950216293334961 ;  /* 0x3fb8aa3b000b7820 */ /* 0x000fe20000400000 */
[----:B------:R-:W-:Y:S01]  /*17c0*/  FMUL R0, R2, 0.5 ;  /* 0x3f00000002007820 */ /* 0x000fe20000400000 */
[----:B------:R-:W-:-:S03]  /*17d0*/  SHF.L.U32 R10, R9, 0x17, RZ ;  /* 0x00000017090a7819 */ /* 0x000fc600000006ff */
[----:B------:R1:W2:Y:S08]  /*17e0*/  FRND.TRUNC R9, R0 ;  /* 0x0000000000097307 */ /* 0x0002b0000020d000 */
[----:B------:R-:W3:Y:S01]  /*17f0*/  MUFU.EX2 R11, R11 ;  /* 0x0000000b000b7308 */ /* 0x000ee20000000800 */
[----:B-1----:R-:W-:Y:S01]  /*1800*/  MOV R0, 0x7f800000 ;  /* 0x7f80000000007802 */ /* 0x002fe20000000f00 */
[----:B--2---:R-:W-:-:S04]  /*1810*/  FFMA R9, R9, -2, R2 ;  /* 0xc000000009097823 */ /* 0x004fc80000000002 */
[----:B------:R-:W-:Y:S01]  /*1820*/  FADD.FTZ R9, |R9|, -RZ ;  /* 0x800000ff09097221 */ /* 0x000fe20000010200 */
[----:B---3--:R-:W-:-:S04]  /*1830*/  FMUL R17, R10, R11 ;  /* 0x0000000b0a117220 */ /* 0x008fc80000400000 */
[----:B------:R-:W-:Y:S01]  /*1840*/  FSETP.NEU.AND P0, PT, R9, 1, PT ;  /* 0x3f8000000900780b */ /* 0x000fe20003f0d000 */
[----:B------:R-:W-:Y:S01]  /*1850*/  @!P1 FADD R9, R3, R3 ;  /* 0x0000000303099221 */ /* 0x000fe20000000000 */
[----:B------:R-:W1:Y:S01]  /*1860*/  @P1 FRND.TRUNC R11, R2 ;  /* 0x00000002000b1307 */ /* 0x000e62000020d000 */
[----:B------:R-:W-:Y:S01]  /*1870*/  FADD R10, R6, R7 ;  /* 0x00000007060a7221 */ /* 0x000fe20000000000 */
[----:B------:R-:W-:Y:S02]  /*1880*/  FSETP.NEU.AND P4, PT, R17, +INF , PT ;  /* 0x7f8000001100780b */ /* 0x000fe40003f8d000 */
[----:B------:R-:W-:Y:S02]  /*1890*/  @!P1 SEL R9, R9, RZ, !P0 ;  /* 0x000000ff09099207 */ /* 0x000fe40004000000 */
[----:B------:R-:W-:Y:S02]  /*18a0*/  ISETP.NE.OR P2, PT, R15, 0x42b17218, !P4 ;  /* 0x42b172180f00780c */ /* 0x000fe40006745670 */
[----:B------:R-:W-:-:S02]  /*18b0*/  @!P3 LOP3.LUT R9, R9, 0x7f800000, RZ, 0xfc, !PT ;  /* 0x7f8000000909b812 */ /* 0x000fc400078efcff */
[----:B------:R-:W-:Y:S02]  /*18c0*/  ISETP.GE.AND P3, PT, R10, 0x7f800000, PT ;  /* 0x7f8000000a00780c */ /* 0x000fe40003f66270 */
[----:B------:R-:W-:-:S03]  /*18d0*/  FSETP.LT.AND P0, PT, R3, RZ, !P0 ;  /* 0x000000ff0300720b */ /* 0x000fc60004701000 */
[----:B------:R-:W-:-:S04]  /*18e0*/  @P4 FADD.FTZ R8, R8, -R15 ;  /* 0x8000000f08084221 */ /* 0x000fc80000010000 */
[----:B------:R-:W-:-:S04]  /*18f0*/  @P4 FADD.FTZ R8, R13, R8 ;  /* 0x000000080d084221 */ /* 0x000fc80000010000 */
[----:B------:R-:W-:Y:S01]  /*1900*/  @!P2 FADD R8, R8, 7.62939453125e-06 ;  /* 0x370000000808a421 */ /* 0x000fe20000000000 */
[----:B------:R-:W-:-:S03]  /*1910*/  FSETP.GEU.OR P2, PT, R3, RZ, !P1 ;  /* 0x000000ff0300720b */ /* 0x000fc60004f4e400 */
[----:B------:R-:W-:Y:S01]  /*1920*/  @P4 FFMA.FTZ R0, R17, R8, R17 ;  /* 0x0000000811004223 */ /* 0x000fe20000010011 */
[----:B-1----:R-:W-:-:S04]  /*1930*/  @P1 FSETP.NEU.AND P4, PT, R2, R11, PT ;  /* 0x0000000b0200120b */ /* 0x002fc80003f8d000 */
[----:B------:R-:W-:Y:S02]  /*1940*/  @P1 FSEL R8, -R0, R0, P0 ;  /* 0x0000000000081208 */ /* 0x000fe40000000100 */
[----:B------:R-:W-:-:S03]  /*1950*/  @!P1 MOV R0, R9 ;  /* 0x0000000900009202 */ /* 0x000fc60000000f00 */
[----:B------:R-:W-:-:S04]  /*1960*/  @!P2 FSEL R8, R8, +QNAN , !P4 ;  /* 0x7fffffff0808a808 */ /* 0x000fc80006000000 */
[----:B------:R-:W-:Y:S01]  /*1970*/  @P1 MOV R0, R8 ;  /* 0x0000000800001202 */ /* 0x000fe20000000f00 */
[----:B------:R-:W-:Y:S06]  /*1980*/  @!P3 BRA `(.L_x_6) ;  /* 0x000000000054b947 */ /* 0x000fec0003800000 */
[----:B------:R-:W-:Y:S02]  /*1990*/  FSETP.NAN.FTZ.AND P1, PT, |R3|, |R3|, PT ;  /* 0x400000030300720b */ /* 0x000fe40003f38200 */
[----:B------:R-:W-:-:S04]  /*19a0*/  FSETP.NAN.FTZ.AND P2, PT, |R2|, |R2|, PT ;  /* 0x400000020200720b */ /* 0x000fc80003f58200 */
[----:B------:R-:W-:-:S13]  /*19b0*/  PLOP3.LUT P1, PT, P1, P2, PT, 0x2, 0x0 ;  /* 0x000000000000781c */ /* 0x000fda0000f24072 */
[----:B------:R-:W-:Y:S01]  /*19c0*/  @!P1 FADD R0, R3, R2 ;  /* 0x0000000203009221 */ /* 0x000fe20000000000 */
[----:B------:R-:W-:Y:S06]  /*19d0*/  @!P1 BRA `(.L_x_6) ;  /* 0x0000000000409947 */ /* 0x000fec0003800000 */
[----:B------:R-:W-:-:S13]  /*19e0*/  FSETP.NEU.AND P1, PT, R7, +INF , PT ;  /* 0x7f8000000700780b */ /* 0x000fda0003f2d000 */
[----:B------:R-:W-:Y:S05]  /*19f0*/  @P1 BRA `(.L_x_7) ;  /* 0x00000000001c1947 */ /* 0x000fea0003800000 */
[----:B------:R-:W-:Y:S02]  /*1a00*/  FSETP.GEU.AND P1, PT, R2, RZ, PT ;  /* 0x000000ff0200720b */ /* 0x000fe40003f2e000 */
[----:B------:R-:W-:-:S04]  /*1a10*/  FSETP.GT.AND P0, PT, R6, 1, PT ;  /* 0x3f8000000600780b */ /* 0x000fc80003f04000 */
[----:B------:R-:W-:Y:S02]  /*1a20*/  SEL R0, RZ, 0x7f800000, !P0 ;  /* 0x7f800000ff007807 */ /* 0x000fe40004000000 */
[----:B------:R-:W-:-:S05]  /*1a30*/  FSETP.NEU.AND P0, PT, R3, -1, PT ;  /* 0xbf8000000300780b */ /* 0x000fca0003f0d000 */
[----:B------:R-:W-:-:S04]  /*1a40*/  @!P1 LOP3.LUT R0, R0, 0x7f800000, RZ, 0x3c, !PT ;  /* 0x7f80000000009812 */ /* 0x000fc800078e3cff */
[----:B------:R-:W-:Y:S01]  /*1a50*/  FSEL R0, R0, 1, P0 ;  /* 0x3f80000000007808 */ /* 0x000fe20000000000 */
[----:B------:R-:W-:Y:S06]  /*1a60*/  BRA `(.L_x_6) ;  /* 0x00000000001c7947 */ /* 0x000fec0003800000 */
.L_x_7:
[----:B------:R-:W-:Y:S02]  /*1a70*/  FSETP.NEU.AND P1, PT, R6, +INF , PT ;  /* 0x7f8000000600780b */ /* 0x000fe40003f2d000 */
[----:B------:R-:W-:-:S11]  /*1a80*/  PLOP3.LUT P2, PT, PT, PT, PT, 0x8, 0x0 ;  /* 0x000000000000781c */ /* 0x000fd60003f4e170 */
[----:B------:R-:W-:Y:S02]  /*1a90*/  @!P1 PLOP3.LUT P2, PT, P0, PT, PT, 0x80, 0x0 ;  /* 0x000000000000981c */ /* 0x000fe4000074f070 */
[----:B------:R-:W-:-:S04]  /*1aa0*/  @!P1 FSETP.GE.AND P0, PT, R2, RZ, PT ;  /* 0x000000ff0200920b */ /* 0x000fc80003f06000 */
[----:B------:R-:W-:-:S07]  /*1ab0*/  @!P1 SEL R6, RZ, 0x7f800000, !P0 ;  /* 0x7f800000ff069807 */ /* 0x000fce0004000000 */
[----:B------:R-:W-:-:S04]  /*1ac0*/  @P2 IADD3 R6, R6, -0x80000000, RZ ;  /* 0x8000000006062810 */ /* 0x000fc80007ffe0ff */
[----:B------:R-:W-:-:S07]  /*1ad0*/  @!P1 MOV R0, R6 ;  /* 0x0000000600009202 */ /* 0x000fce0000000f00 */
.L_x_6:
[----:B------:R-:W1:Y:S01]  /*1ae0*/  LDC.64 R6, c[0x0][0x210] ;  /* 0x00008400ff067b82 */ /* 0x000e620000000a00 */
[----:B------:R-:W-:Y:S01]  /*1af0*/  LOP3.LUT R11, R5, 0x7, R4, 0xf8, !PT ;  /* 0x00000007050b7812 */ /* 0x000fe200078ef804 */
[----:B------:R-:W-:Y:S06]  /*1b00*/  WARPSYNC.ALL ;  /* 0x0000000000007948 */ /* 0x000fec0003800000 */
[----:B------:R-:W-:Y:S01]  /*1b10*/  BAR.SYNC.DEFER_BLOCKING 0x0 ;  /* 0x0000000000007b1d */ /* 0x000fe20000010000 */
[----:B------:R-:W-:Y:S02]  /*1b20*/  LOP3.LUT P0, RZ, R4, 0x38, RZ, 0xc0, !PT ;  /* 0x0000003804ff7812 */ /* 0x000fe4000780c0ff */
[----:B------:R-:W-:-:S02]  /*1b30*/  FSETP.NEU.AND P2, PT, R2, RZ, PT ;  /* 0x000000ff0200720b */ /* 0x000fc40003f4d000 */
[----:B------:R-:W-:-:S03]  /*1b40*/  ISETP.LT.AND P0, PT, R11, 0x10, !P0 ;  /* 0x000000100b00780c */ /* 0x000fc60004701270 */
[----:B------:R-:W2:Y:S01]  /*1b50*/  LDC.64 R8, c[0x0][0x228] ;  /* 0x00008a00ff087b82 */ /* 0x000ea20000000a00 */
[----:B------:R-:W-:Y:S02]  /*1b60*/  FSETP.NEU.AND P1, PT, R3, 1, PT ;  /* 0x3f8000000300780b */ /* 0x000fe40003f2d000 */
[----:B------:R-:W-:Y:S01]  /*1b70*/  SEL R0, R0, 0x3f800000, P2 ;  /* 0x3f80000000007807 */ /* 0x000fe20001000000 */
[----:B-1----:R-:W-:-:S06]  /*1b80*/  IMAD.WIDE R4, R11, 0x4, R6 ;  /* 0x000000040b047825 */ /* 0x002fcc00078e0206 */
[----:B------:R1:W-:Y:S01]  /*1b90*/  @P0 STG.E desc[UR6][R4.64], R3 ;  /* 0x0000000304000986 */ /* 0x0003e2000c101906 */
[----:B--2---:R-:W-:Y:S01]  /*1ba0*/  IMAD.WIDE R6, R11, 0x4, R8 ;  /* 0x000000040b067825 */ /* 0x004fe200078e0208 */
[----:B------:R-:W-:Y:S01]  /*1bb0*/  SEL R9, R0, 0x3f800000, P1 ;  /* 0x3f80000000097807 */ /* 0x000fe20000800000 */
[----:B------:R-:W-:Y:S06]  /*1bc0*/  @!P0 EXIT ;  /* 0x000000000000894d */ /* 0x000fec0003800000 */
[----:B------:R-:W-:Y:S01]  /*1bd0*/  STG.E desc[UR6][R6.64], R9 ;  /* 0x0000000906007986 */ /* 0x000fe2000c101906 */
[----:B------:R-:W-:Y:S05]  /*1be0*/  EXIT ;  /* 0x000000000000794d */ /* 0x000fea0003800000 */
.L_x_8:
[----:B------:R-:W-:-:S00]  /*1bf0*/  BRA `(.L_x_8) ;  /* 0xfffffffc00fc7947 */ /* 0x000fc0000383ffff */
[----:B------:R-:W-:-:S00]  /*1c00*/  NOP ;  /* 0x0000000000007918 */ /* 0x000fc00000000000 */
[----:B------:R-:W-:-:S00]  /*1c10*/  NOP ;  /* 0x0000000000007918 */ /* 0x000fc00000000000 */
[----:B------:R-:W-:-:S00]  /*1c20*/  NOP ;  /* 0x0000000000007918 */ /* 0x000fc00000000000 */
[----:B------:R-:W-:-:S00]  /*1c30*/  NOP ;  /* 0x0000000000007918 */ /* 0x000fc00000000000 */
[----:B------:R-:W-:-:S00]  /*1c40*/  NOP ;  /* 0x0000000000007918 */ /* 0x000fc00000000000 */
[----:B------:R-:W-:-:S00]  /*1c50*/  NOP ;  /* 0x0000000000007918 */ /* 0x000fc00000000000 */
[----:B------:R-:W-:-:S00]  /*1c60*/  NOP ;  /* 0x0000000000007918 */ /* 0x000fc00000000000 */
[----:B------:R-:W-:-:S00]  /*1c70*/  NOP ;  /* 0x0000000000007918 */ /* 0x000fc00000000000 */
.L_x_9:


//--------------------- .nv.global.init           --------------------------
	.section	.nv.global.init,"aw",@progbits
.nv.global.init:
	.type		_$_str,@object
	.size		_$_str,(.L_0 - _$_str)
_$_str:
        /*0000*/ 	.byte	0x5f, 0x5f, 0x43, 0x55, 0x44, 0x41, 0x5f, 0x46, 0x54, 0x5a, 0x00
.L_0:


//--------------------- .nv.shared.triton_per_fused_add_clamp_min_mean_mul_pow_reciprocal_softplus_0 --------------------------
	.section	.nv.shared.triton_per_fused_add_clamp_min_mean_mul_pow_reciprocal_softplus_0,"aw",@nobits
	.sectionflags	@""
	.align	16
	.zero		1024


//--------------------- .nv.constant0.triton_per_fused_add_clamp_min_mean_mul_pow_reciprocal_softplus_0 --------------------------
	.section	.nv.constant0.triton_per_fused_add_clamp_min_mean_mul_pow_reciprocal_softplus_0,"a",@progbits
	.sectionflags	@""
	.align	4
.nv.constant0.triton_per_fused_add_clamp_min_mean_mul_pow_reciprocal_softplus_0:
	.zero		568
